//
// Generated by NVIDIA NVVM Compiler
//
// Compiler Build ID: CL-36424714
// Cuda compilation tools, release 13.0, V13.0.88
// Based on NVVM 20.0.0
//

.version 9.0
.target sm_100
.address_size 64

	// .globl	_Z9vectorAddPKfS0_Pfi

.visible .entry _Z9vectorAddPKfS0_Pfi(
	.param .u64 .ptr .align 1 _Z9vectorAddPKfS0_Pfi_param_0,
	.param .u64 .ptr .align 1 _Z9vectorAddPKfS0_Pfi_param_1,
	.param .u64 .ptr .align 1 _Z9vectorAddPKfS0_Pfi_param_2,
	.param .u32 _Z9vectorAddPKfS0_Pfi_param_3
)
{
	.reg .pred 	%p<2>;
	.reg .b32 	%r<6>;
	.reg .b32 	%f<4>;
	.reg .b64 	%rd<11>;

	ld.param.u64 	%rd1, [_Z9vectorAddPKfS0_Pfi_param_0];
	ld.param.u64 	%rd2, [_Z9vectorAddPKfS0_Pfi_param_1];
	ld.param.u64 	%rd3, [_Z9vectorAddPKfS0_Pfi_param_2];
	ld.param.u32 	%r2, [_Z9vectorAddPKfS0_Pfi_param_3];
	mov.u32 	%r3, %ctaid.x;
	mov.u32 	%r4, %ntid.x;
	mov.u32 	%r5, %tid.x;
	mad.lo.s32 	%r1, %r3, %r4, %r5;
	setp.ge.s32 	%p1, %r1, %r2;
	@%p1 bra 	$L__BB0_2;
	cvta.to.global.u64 	%rd4, %rd1;
	cvta.to.global.u64 	%rd5, %rd2;
	cvta.to.global.u64 	%rd6, %rd3;
	mul.wide.s32 	%rd7, %r1, 4;
	add.s64 	%rd8, %rd4, %rd7;
	ld.global.f32 	%f1, [%rd8];
	add.s64 	%rd9, %rd5, %rd7;
	ld.global.f32 	%f2, [%rd9];
	add.f32 	%f3, %f1, %f2;
	add.s64 	%rd10, %rd6, %rd7;
	st.global.f32 	[%rd10], %f3;
$L__BB0_2:
	ret;

}
	// .globl	_Z7sigmoidPKfPfi
.visible .entry _Z7sigmoidPKfPfi(
	.param .u64 .ptr .align 1 _Z7sigmoidPKfPfi_param_0,
	.param .u64 .ptr .align 1 _Z7sigmoidPKfPfi_param_1,
	.param .u32 _Z7sigmoidPKfPfi_param_2
)
{
	.reg .pred 	%p<2>;
	.reg .b32 	%r<8>;
	.reg .b32 	%f<15>;
	.reg .b64 	%rd<8>;
	.reg .b64 	%fd<4>;

	ld.param.u64 	%rd1, [_Z7sigmoidPKfPfi_param_0];
	ld.param.u64 	%rd2, [_Z7sigmoidPKfPfi_param_1];
	ld.param.u32 	%r2, [_Z7sigmoidPKfPfi_param_2];
	mov.u32 	%r3, %ctaid.x;
	mov.u32 	%r4, %ntid.x;
	mov.u32 	%r5, %tid.x;
	mad.lo.s32 	%r1, %r3, %r4, %r5;
	setp.ge.s32 	%p1, %r1, %r2;
	@%p1 bra 	$L__BB1_2;
	cvta.to.global.u64 	%rd3, %rd1;
	cvta.to.global.u64 	%rd4, %rd2;
	mul.wide.s32 	%rd5, %r1, 4;
	add.s64 	%rd6, %rd3, %rd5;
	ld.global.f32 	%f1, [%rd6];
	fma.rn.f32 	%f2, %f1, 0fBBBB989D, 0f3F000000;
	cvt.sat.f32.f32 	%f3, %f2;
	mov.f32 	%f4, 0f4B400001;
	mov.f32 	%f5, 0f437C0000;
	fma.rm.f32 	%f6, %f3, %f5, %f4;
	add.f32 	%f7, %f6, 0fCB40007F;
	neg.f32 	%f8, %f7;
	fma.rn.f32 	%f9, %f1, 0fBFB8AA3B, %f8;
	fma.rn.f32 	%f10, %f1, 0fB2A57060, %f9;
	mov.b32 	%r6, %f6;
	shl.b32 	%r7, %r6, 23;
	mov.b32 	%f11, %r7;
	ex2.approx.ftz.f32 	%f12, %f10;
	mul.f32 	%f13, %f12, %f11;
	cvt.f64.f32 	%fd1, %f13;
	add.f64 	%fd2, %fd1, 0d3FF0000000000000;
	rcp.rn.f64 	%fd3, %fd2;
	cvt.rn.f32.f64 	%f14, %fd3;
	add.s64 	%rd7, %rd4, %rd5;
	st.global.f32 	[%rd7], %f14;
$L__BB1_2:
	ret;

}


// ===== COMPILED SASS (sm_100) =====

	.target	sm_100

	.elftype	@"ET_EXEC"


//--------------------- .note.nv.tkinfo           --------------------------
	.section	.note.nv.tkinfo,"",@"SHT_NOTE"
	.sectionflags	@"SHF_NOTE_NV_TKINFO"
	.tkinfo
        /*0018*/ 	.word	0x00000002
        /*0030*/ 	.string	""
        /*0030*/ 	.string	"ptxas"
        /*0030*/ 	.string	"Cuda compilation tools, release 13.0, V13.0.88"
        /*0030*/ 	.string	"Build cuda_13.0.r13.0/compiler.36424714_0"
        /*0030*/ 	.string	"-arch sm_100 -m 64 "



//--------------------- .note.nv.cuinfo           --------------------------
	.section	.note.nv.cuinfo,"",@"SHT_NOTE"
	.sectionflags	@"SHF_NOTE_NV_CUINFO"
        /*0018*/ 	.short	0x0002
        /*001a*/ 	.short	0x0064
        /*001c*/ 	.short	0x0082
	.zero		2


//--------------------- .nv.info                  --------------------------
	.section	.nv.info,"",@"SHT_CUDA_INFO"
	.align	4


	//----- nvinfo : EIATTR_REGCOUNT
	.align		4
        /*0000*/ 	.byte	0x04, 0x2f
        /*0002*/ 	.short	(.L_1 - .L_0)
	.align		4
.L_0:
        /*0004*/ 	.word	index@(_Z9vectorAddPKfS0_Pfi)
        /*0008*/ 	.word	0x0000000c


	//----- nvinfo : EIATTR_FRAME_SIZE
	.align		4
.L_1:
        /*000c*/ 	.byte	0x04, 0x11
        /*000e*/ 	.short	(.L_3 - .L_2)
	.align		4
.L_2:
        /*0010*/ 	.word	index@(_Z9vectorAddPKfS0_Pfi)
        /*0014*/ 	.word	0x00000000


	//----- nvinfo : EIATTR_REGCOUNT
	.align		4
.L_3:
        /*0018*/ 	.byte	0x04, 0x2f
        /*001a*/ 	.short	(.L_5 - .L_4)
	.align		4
.L_4:
        /*001c*/ 	.word	index@(_Z7sigmoidPKfPfi)
        /*0020*/ 	.word	0x0000000e


	//----- nvinfo : EIATTR_FRAME_SIZE
	.align		4
.L_5:
        /*0024*/ 	.byte	0x04, 0x11
        /*0026*/ 	.short	(.L_7 - .L_6)
	.align		4
.L_6:
        /*0028*/ 	.word	index@($__internal_0_$__cuda_sm20_dblrcp_rn_slowpath_v3)
        /*002c*/ 	.word	0x00000000


	//----- nvinfo : EIATTR_FRAME_SIZE
	.align		4
.L_7:
        /*0030*/ 	.byte	0x04, 0x11
        /*0032*/ 	.short	(.L_9 - .L_8)
	.align		4
.L_8:
        /*0034*/ 	.word	index@(_Z7sigmoidPKfPfi)
        /*0038*/ 	.word	0x00000000


	//----- nvinfo : EIATTR_MIN_STACK_SIZE
	.align		4
.L_9:
        /*003c*/ 	.byte	0x04, 0x12
        /*003e*/ 	.short	(.L_11 - .L_10)
	.align		4
.L_10:
        /*0040*/ 	.word	index@(_Z7sigmoidPKfPfi)
        /*0044*/ 	.word	0x00000000


	//----- nvinfo : EIATTR_MIN_STACK_SIZE
	.align		4
.L_11:
        /*0048*/ 	.byte	0x04, 0x12
        /*004a*/ 	.short	(.L_13 - .L_12)
	.align		4
.L_12:
        /*004c*/ 	.word	index@(_Z9vectorAddPKfS0_Pfi)
        /*0050*/ 	.word	0x00000000
.L_13:


//--------------------- .nv.compat                --------------------------
	.section	.nv.compat,"",@"SHT_CUDA_COMPAT_INFO"
	.align	4
        /*0000*/ 	.byte	0x02, 0x09, 0x00, 0x00, 0x02, 0x02, 0x01, 0x00, 0x02, 0x05, 0x05, 0x00, 0x03, 0x07, 0x01, 0x01
        /*0010*/ 	.byte	0x02, 0x03, 0x00, 0x00, 0x02, 0x06, 0x01, 0x00, 0x04, 0x0b, 0x08, 0x00, 0x01, 0x00, 0x00, 0x00
        /*0020*/ 	.byte	0x00, 0x00, 0x00, 0x00


//--------------------- .nv.info._Z7sigmoidPKfPfi --------------------------
	.section	.nv.info._Z7sigmoidPKfPfi,"",@"SHT_CUDA_INFO"
	.sectionflags	@""
	.align	4


	//----- nvinfo : EIATTR_CUDA_API_VERSION
	.align		4
        /*0000*/ 	.byte	0x04, 0x37
        /*0002*/ 	.short	(.L_15 - .L_14)
.L_14:
        /*0004*/ 	.word	0x00000082


	//----- nvinfo : EIATTR_KPARAM_INFO
	.align		4
.L_15:
        /*0008*/ 	.byte	0x04, 0x17
        /*000a*/ 	.short	(.L_17 - .L_16)
.L_16:
        /*000c*/ 	.word	0x00000000
        /*0010*/ 	.short	0x0002
        /*0012*/ 	.short	0x0010
        /*0014*/ 	.byte	0x00, 0xf0, 0x11, 0x00


	//----- nvinfo : EIATTR_KPARAM_INFO
	.align		4
.L_17:
        /*0018*/ 	.byte	0x04, 0x17
        /*001a*/ 	.short	(.L_19 - .L_18)
.L_18:
        /*001c*/ 	.word	0x00000000
        /*0020*/ 	.short	0x0001
        /*0022*/ 	.short	0x0008
        /*0024*/ 	.byte	0x00, 0xf5, 0x21, 0x00


	//----- nvinfo : EIATTR_KPARAM_INFO
	.align		4
.L_19:
        /*0028*/ 	.byte	0x04, 0x17
        /*002a*/ 	.short	(.L_21 - .L_20)
.L_20:
        /*002c*/ 	.word	0x00000000
        /*0030*/ 	.short	0x0000
        /*0032*/ 	.short	0x0000
        /*0034*/ 	.byte	0x00, 0xf5, 0x21, 0x00


	//----- nvinfo : EIATTR_SPARSE_MMA_MASK
	.align		4
.L_21:
        /*0038*/ 	.byte	0x03, 0x50
        /*003a*/ 	.short	0x0000


	//----- nvinfo : EIATTR_MAXREG_COUNT
	.align		4
        /*003c*/ 	.byte	0x03, 0x1b
        /*003e*/ 	.short	0x00ff


	//----- nvinfo : EIATTR_MERCURY_ISA_VERSION
	.align		4
        /*0040*/ 	.byte	0x03, 0x5f
        /*0042*/ 	.short	0x0101


	//----- nvinfo : EIATTR_VRC_CTA_INIT_COUNT
	.align		4
        /*0044*/ 	.byte	0x02, 0x4a
	.zero		1
	.zero		1


	//----- nvinfo : EIATTR_EXIT_INSTR_OFFSETS
	.align		4
        /*0048*/ 	.byte	0x04, 0x1c
        /*004a*/ 	.short	(.L_23 - .L_22)


	//   ....[0]....
.L_22:
        /*004c*/ 	.word	0x00000070


	//   ....[1]....
        /*0050*/ 	.word	0x000002b0


	//----- nvinfo : EIATTR_CRS_STACK_SIZE
	.align		4
.L_23:
        /*0054*/ 	.byte	0x04, 0x1e
        /*0056*/ 	.short	(.L_25 - .L_24)
.L_24:
        /*0058*/ 	.word	0x00000000


	//----- nvinfo : EIATTR_CBANK_PARAM_SIZE
	.align		4
.L_25:
        /*005c*/ 	.byte	0x03, 0x19
        /*005e*/ 	.short	0x0014


	//----- nvinfo : EIATTR_PARAM_CBANK
	.align		4
        /*0060*/ 	.byte	0x04, 0x0a
        /*0062*/ 	.short	(.L_27 - .L_26)
	.align		4
.L_26:
        /*0064*/ 	.word	index@(.nv.constant0._Z7sigmoidPKfPfi)
        /*0068*/ 	.short	0x0380
        /*006a*/ 	.short	0x0014


	//----- nvinfo : EIATTR_SW_WAR
	.align		4
.L_27:
        /*006c*/ 	.byte	0x04, 0x36
        /*006e*/ 	.short	(.L_29 - .L_28)
.L_28:
        /*0070*/ 	.word	0x00000008
.L_29:


//--------------------- .nv.info._Z9vectorAddPKfS0_Pfi --------------------------
	.section	.nv.info._Z9vectorAddPKfS0_Pfi,"",@"SHT_CUDA_INFO"
	.sectionflags	@""
	.align	4


	//----- nvinfo : EIATTR_CUDA_API_VERSION
	.align		4
        /*0000*/ 	.byte	0x04, 0x37
        /*0002*/ 	.short	(.L_31 - .L_30)
.L_30:
        /*0004*/ 	.word	0x00000082


	//----- nvinfo : EIATTR_KPARAM_INFO
	.align		4
.L_31:
        /*0008*/ 	.byte	0x04, 0x17
        /*000a*/ 	.short	(.L_33 - .L_32)
.L_32:
        /*000c*/ 	.word	0x00000000
        /*0010*/ 	.short	0x0003
        /*0012*/ 	.short	0x0018
        /*0014*/ 	.byte	0x00, 0xf0, 0x11, 0x00


	//----- nvinfo : EIATTR_KPARAM_INFO
	.align		4
.L_33:
        /*0018*/ 	.byte	0x04, 0x17
        /*001a*/ 	.short	(.L_35 - .L_34)
.L_34:
        /*001c*/ 	.word	0x00000000
        /*0020*/ 	.short	0x0002
        /*0022*/ 	.short	0x0010
        /*0024*/ 	.byte	0x00, 0xf5, 0x21, 0x00


	//----- nvinfo : EIATTR_KPARAM_INFO
	.align		4
.L_35:
        /*0028*/ 	.byte	0x04, 0x17
        /*002a*/ 	.short	(.L_37 - .L_36)
.L_36:
        /*002c*/ 	.word	0x00000000
        /*0030*/ 	.short	0x0001
        /*0032*/ 	.short	0x0008
        /*0034*/ 	.byte	0x00, 0xf5, 0x21, 0x00


	//----- nvinfo : EIATTR_KPARAM_INFO
	.align		4
.L_37:
        /*0038*/ 	.byte	0x04, 0x17
        /*003a*/ 	.short	(.L_39 - .L_38)
.L_38:
        /*003c*/ 	.word	0x00000000
        /*0040*/ 	.short	0x0000
        /*0042*/ 	.short	0x0000
        /*0044*/ 	.byte	0x00, 0xf5, 0x21, 0x00


	//----- nvinfo : EIATTR_SPARSE_MMA_MASK
	.align		4
.L_39:
        /*0048*/ 	.byte	0x03, 0x50
        /*004a*/ 	.short	0x0000


	//----- nvinfo : EIATTR_MAXREG_COUNT
	.align		4
        /*004c*/ 	.byte	0x03, 0x1b
        /*004e*/ 	.short	0x00ff


	//----- nvinfo : EIATTR_MERCURY_ISA_VERSION
	.align		4
        /*0050*/ 	.byte	0x03, 0x5f
        /*0052*/ 	.short	0x0101


	//----- nvinfo : EIATTR_VRC_CTA_INIT_COUNT
	.align		4
        /*0054*/ 	.byte	0x02, 0x4a
	.zero		1
	.zero		1


	//----- nvinfo : EIATTR_EXIT_INSTR_OFFSETS
	.align		4
        /*0058*/ 	.byte	0x04, 0x1c
        /*005a*/ 	.short	(.L_41 - .L_40)


	//   ....[0]....
.L_40:
        /*005c*/ 	.word	0x00000070


	//   ....[1]....
        /*0060*/ 	.word	0x00000130


	//----- nvinfo : EIATTR_CBANK_PARAM_SIZE
	.align		4
.L_41:
        /*0064*/ 	.byte	0x03, 0x19
        /*0066*/ 	.short	0x001c


	//----- nvinfo : EIATTR_PARAM_CBANK
	.align		4
        /*0068*/ 	.byte	0x04, 0x0a
        /*006a*/ 	.short	(.L_43 - .L_42)
	.align		4
.L_42:
        /*006c*/ 	.word	index@(.nv.constant0._Z9vectorAddPKfS0_Pfi)
        /*0070*/ 	.short	0x0380
        /*0072*/ 	.short	0x001c


	//----- nvinfo : EIATTR_SW_WAR
	.align		4
.L_43:
        /*0074*/ 	.byte	0x04, 0x36
        /*0076*/ 	.short	(.L_45 - .L_44)
.L_44:
        /*0078*/ 	.word	0x00000008
.L_45:


//--------------------- .nv.callgraph             --------------------------
	.section	.nv.callgraph,"",@"SHT_CUDA_CALLGRAPH"
	.align	4
	.sectionentsize	8
	.align		4
        /*0000*/ 	.word	0x00000000
	.align		4
        /*0004*/ 	.word	0xffffffff
	.align		4
        /*0008*/ 	.word	0x00000000
	.align		4
        /*000c*/ 	.word	0xfffffffe
	.align		4
        /*0010*/ 	.word	0x00000000
	.align		4
        /*0014*/ 	.word	0xfffffffd
	.align		4
        /*0018*/ 	.word	0x00000000
	.align		4
        /*001c*/ 	.word	0xfffffffc


//--------------------- .text._Z7sigmoidPKfPfi    --------------------------
	.section	.text._Z7sigmoidPKfPfi,"ax",@progbits
	.align	128
        .global         _Z7sigmoidPKfPfi
        .type           _Z7sigmoidPKfPfi,@function
        .size           _Z7sigmoidPKfPfi,(.L_x_8 - _Z7sigmoidPKfPfi)
        .other          _Z7sigmoidPKfPfi,@"STO_CUDA_ENTRY STV_DEFAULT"
_Z7sigmoidPKfPfi:
.text._Z7sigmoidPKfPfi:
[----:B------:R-:W-:Y:S01]  /*0000*/  LDC R1, c[0x0][0x37c] ;  /* 0x0000df00ff017b82 */ /* 0x000fe20000000800 */
[----:B------:R-:W0:Y:S07]  /*0010*/  S2R R3, SR_TID.X ;  /* 0x0000000000037919 */ /* 0x000e2e0000002100 */
[----:B------:R-:W0:Y:S01]  /*0020*/  S2UR UR4, SR_CTAID.X ;  /* 0x00000000000479c3 */ /* 0x000e220000002500 */
[----:B------:R-:W1:Y:S07]  /*0030*/  LDCU UR5, c[0x0][0x390] ;  /* 0x00007200ff0577ac */ /* 0x000e6e0008000800 */
[----:B------:R-:W0:Y:S02]  /*0040*/  LDC R0, c[0x0][0x360] ;  /* 0x0000d800ff007b82 */ /* 0x000e240000000800 */
[----:B0-----:R-:W-:-:S05]  /*0050*/  IMAD R0, R0, UR4, R3 ;  /* 0x0000000400007c24 */ /* 0x001fca000f8e0203 */
[----:B-1----:R-:W-:-:S13]  /*0060*/  ISETP.GE.AND P0, PT, R0, UR5, PT ;  /* 0x0000000500007c0c */ /* 0x002fda000bf06270 */
[----:B------:R-:W-:Y:S05]  /*0070*/  @P0 EXIT ;  /* 0x000000000000094d */ /* 0x000fea0003800000 */
[----:B------:R-:W0:Y:S01]  /*0080*/  LDC.64 R2, c[0x0][0x380] ;  /* 0x0000e000ff027b82 */ /* 0x000e220000000a00 */
[----:B------:R-:W1:Y:S01]  /*0090*/  LDCU.64 UR4, c[0x0][0x358] ;  /* 0x00006b00ff0477ac */ /* 0x000e620008000a00 */
[----:B0-----:R-:W-:-:S06]  /*00a0*/  IMAD.WIDE R2, R0, 0x4, R2 ;  /* 0x0000000400027825 */ /* 0x001fcc00078e0202 */
[----:B-1----:R-:W2:Y:S01]  /*00b0*/  LDG.E R2, desc[UR4][R2.64] ;  /* 0x0000000402027981 */ /* 0x002ea2000c1e1900 */
[----:B------:R-:W-:Y:S01]  /*00c0*/  IMAD.MOV.U32 R5, RZ, RZ, 0x3bbb989d ;  /* 0x3bbb989dff057424 */ /* 0x000fe200078e00ff */
[----:B------:R-:W-:Y:S01]  /*00d0*/  BSSY.RECONVERGENT B0, `(.L_x_0) ;  /* 0x0000019000007945 */ /* 0x000fe20003800200 */
[----:B------:R-:W-:Y:S02]  /*00e0*/  IMAD.MOV.U32 R7, RZ, RZ, 0x437c0000 ;  /* 0x437c0000ff077424 */ /* 0x000fe400078e00ff */
[----:B--2---:R-:W-:-:S04]  /*00f0*/  FFMA.SAT R4, R2, -R5, 0.5 ;  /* 0x3f00000002047423 */ /* 0x004fc80000002805 */
[----:B------:R-:W-:-:S04]  /*0100*/  FFMA.RM R4, R4, R7, 12582913 ;  /* 0x4b40000104047423 */ /* 0x000fc80000004007 */
[C---:B------:R-:W-:Y:S01]  /*0110*/  FADD R5, R4.reuse, -12583039 ;  /* 0xcb40007f04057421 */ /* 0x040fe20000000000 */
[----:B------:R-:W-:-:S03]  /*0120*/  SHF.L.U32 R4, R4, 0x17, RZ ;  /* 0x0000001704047819 */ /* 0x000fc600000006ff */
[----:B------:R-:W-:-:S04]  /*0130*/  FFMA R5, R2, -1.4426950216293334961, -R5 ;  /* 0xbfb8aa3b02057823 */ /* 0x000fc80000000805 */
[----:B------:R-:W-:-:S04]  /*0140*/  FFMA R10, R2, -1.925963033500011079e-08, R5 ;  /* 0xb2a57060020a7823 */ /* 0x000fc80000000005 */
[----:B------:R-:W0:Y:S02]  /*0150*/  MUFU.EX2 R5, R10 ;  /* 0x0000000a00057308 */ /* 0x000e240000000800 */
[----:B0-----:R-:W-:-:S06]  /*0160*/  FMUL R11, R4, R5 ;  /* 0x00000005040b7220 */ /* 0x001fcc0000400000 */
[----:B------:R-:W0:Y:S02]  /*0170*/  F2F.F64.F32 R2, R11 ;  /* 0x0000000b00027310 */ /* 0x000e240000201800 */
[----:B0-----:R-:W-:-:S06]  /*0180*/  DADD R4, R2, 1 ;  /* 0x3ff0000002047429 */ /* 0x001fcc0000000000 */
[----:B------:R-:W0:Y:S04]  /*0190*/  MUFU.RCP64H R3, R5 ;  /* 0x0000000500037308 */ /* 0x000e280000001800 */
[----:B------:R-:W-:-:S05]  /*01a0*/  VIADD R2, R5, 0x300402 ;  /* 0x0030040205027836 */ /* 0x000fca0000000000 */
[----:B------:R-:W-:Y:S01]  /*01b0*/  FSETP.GEU.AND P0, PT, |R2|, 5.8789094863358348022e-39, PT ;  /* 0x004004020200780b */ /* 0x000fe20003f0e200 */
[----:B0-----:R-:W-:-:S08]  /*01c0*/  DFMA R6, -R4, R2, 1 ;  /* 0x3ff000000406742b */ /* 0x001fd00000000102 */
[----:B------:R-:W-:-:S08]  /*01d0*/  DFMA R6, R6, R6, R6 ;  /* 0x000000060606722b */ /* 0x000fd00000000006 */
[----:B------:R-:W-:-:S08]  /*01e0*/  DFMA R6, R2, R6, R2 ;  /* 0x000000060206722b */ /* 0x000fd00000000002 */
[----:B------:R-:W-:-:S08]  /*01f0*/  DFMA R8, -R4, R6, 1 ;  /* 0x3ff000000408742b */ /* 0x000fd00000000106 */
[----:B------:R-:W-:Y:S01]  /*0200*/  DFMA R6, R6, R8, R6 ;  /* 0x000000080606722b */ /* 0x000fe20000000006 */
[----:B------:R-:W-:Y:S10]  /*0210*/  @P0 BRA `(.L_x_1) ;  /* 0x0000000000100947 */ /* 0x000ff40003800000 */
[----:B------:R-:W-:-:S04]  /*0220*/  LOP3.LUT R2, R5, 0x7fffffff, RZ, 0xc0, !PT ;  /* 0x7fffffff05027812 */ /* 0x000fc800078ec0ff */
[----:B------:R-:W-:Y:S02]  /*0230*/  IADD3 R8, PT, PT, R2, -0x100000, RZ ;  /* 0xfff0000002087810 */ /* 0x000fe40007ffe0ff */
[----:B------:R-:W-:-:S07]  /*0240*/  MOV R2, 0x260 ;  /* 0x0000026000027802 */ /* 0x000fce0000000f00 */
[----:B------:R-:W-:Y:S05]  /*0250*/  CALL.REL.NOINC `($__internal_0_$__cuda_sm20_dblrcp_rn_slowpath_v3) ;  /* 0x0000000000187944 */ /* 0x000fea0003c00000 */
.L_x_1:
[----:B------:R-:W-:Y:S05]  /*0260*/  BSYNC.RECONVERGENT B0 ;  /* 0x0000000000007941 */ /* 0x000fea0003800200 */
.L_x_0:
[----:B------:R-:W0:Y:S01]  /*0270*/  LDC.64 R2, c[0x0][0x388] ;  /* 0x0000e200ff027b82 */ /* 0x000e220000000a00 */
[----:B------:R-:W1:Y:S01]  /*0280*/  F2F.F32.F64 R7, R6 ;  /* 0x0000000600077310 */ /* 0x000e620000301000 */
[----:B0-----:R-:W-:-:S05]  /*0290*/  IMAD.WIDE R2, R0, 0x4, R2 ;  /* 0x0000000400027825 */ /* 0x001fca00078e0202 */
[----:B-1----:R-:W-:Y:S01]  /*02a0*/  STG.E desc[UR4][R2.64], R7 ;  /* 0x0000000702007986 */ /* 0x002fe2000c101904 */
[----:B------:R-:W-:Y:S05]  /*02b0*/  EXIT ;  /* 0x000000000000794d */ /* 0x000fea0003800000 */
        .weak           $__internal_0_$__cuda_sm20_dblrcp_rn_slowpath_v3
        .type           $__internal_0_$__cuda_sm20_dblrcp_rn_slowpath_v3,@function
        .size           $__internal_0_$__cuda_sm20_dblrcp_rn_slowpath_v3,(.L_x_8 - $__internal_0_$__cuda_sm20_dblrcp_rn_slowpath_v3)
$__internal_0_$__cuda_sm20_dblrcp_rn_slowpath_v3:
[----:B------:R-:W-:Y:S01]  /*02c0*/  DSETP.GTU.AND P0, PT, |R4|, +INF , PT ;  /* 0x7ff000000400742a */ /* 0x000fe20003f0c200 */
[----:B------:R-:W-:-:S13]  /*02d0*/  BSSY.RECONVERGENT B1, `(.L_x_2) ;  /* 0x0000023000017945 */ /* 0x000fda0003800200 */
[----:B------:R-:W-:Y:S05]  /*02e0*/  @P0 BRA `(.L_x_3) ;  /* 0x00000000007c0947 */ /* 0x000fea0003800000 */
[----:B------:R-:W-:-:S05]  /*02f0*/  LOP3.LUT R3, R5, 0x7fffffff, RZ, 0xc0, !PT ;  /* 0x7fffffff05037812 */ /* 0x000fca00078ec0ff */
[----:B------:R-:W-:-:S05]  /*0300*/  VIADD R6, R3, 0xffffffff ;  /* 0xffffffff03067836 */ /* 0x000fca0000000000 */
[----:B------:R-:W-:-:S13]  /*0310*/  ISETP.GE.U32.AND P0, PT, R6, 0x7fefffff, PT ;  /* 0x7fefffff0600780c */ /* 0x000fda0003f06070 */
[----:B------:R-:W-:Y:S02]  /*0320*/  @P0 LOP3.LUT R7, R5, 0x7ff00000, RZ, 0x3c, !PT ;  /* 0x7ff0000005070812 */ /* 0x000fe400078e3cff */
[----:B------:R-:W-:Y:S01]  /*0330*/  @P0 MOV R6, RZ ;  /* 0x000000ff00060202 */ /* 0x000fe20000000f00 */
[----:B------:R-:W-:Y:S06]  /*0340*/  @P0 BRA `(.L_x_4) ;  /* 0x00000000006c0947 */ /* 0x000fec0003800000 */
[----:B------:R-:W-:-:S13]  /*0350*/  ISETP.GE.U32.AND P0, PT, R3, 0x1000001, PT ;  /* 0x010000010300780c */ /* 0x000fda0003f06070 */
[----:B------:R-:W-:Y:S05]  /*0360*/  @!P0 BRA `(.L_x_5) ;  /* 0x0000000000348947 */ /* 0x000fea0003800000 */
[----:B------:R-:W-:Y:S01]  /*0370*/  VIADD R7, R5, 0xc0200000 ;  /* 0xc020000005077836 */ /* 0x000fe20000000000 */
[----:B------:R-:W-:-:S03]  /*0380*/  MOV R6, R4 ;  /* 0x0000000400067202 */ /* 0x000fc60000000f00 */
[----:B------:R-:W0:Y:S03]  /*0390*/  MUFU.RCP64H R9, R7 ;  /* 0x0000000700097308 */ /* 0x000e260000001800 */
[----:B0-----:R-:W-:-:S08]  /*03a0*/  DFMA R10, -R6, R8, 1 ;  /* 0x3ff00000060a742b */ /* 0x001fd00000000108 */
[----:B------:R-:W-:-:S08]  /*03b0*/  DFMA R10, R10, R10, R10 ;  /* 0x0000000a0a0a722b */ /* 0x000fd0000000000a */
[----:B------:R-:W-:-:S08]  /*03c0*/  DFMA R10, R8, R10, R8 ;  /* 0x0000000a080a722b */ /* 0x000fd00000000008 */
[----:B------:R-:W-:-:S08]  /*03d0*/  DFMA R8, -R6, R10, 1 ;  /* 0x3ff000000608742b */ /* 0x000fd0000000010a */
[----:B------:R-:W-:-:S08]  /*03e0*/  DFMA R8, R10, R8, R10 ;  /* 0x000000080a08722b */ /* 0x000fd0000000000a */
[----:B------:R-:W-:-:S08]  /*03f0*/  DMUL R8, R8, 2.2250738585072013831e-308 ;  /* 0x0010000008087828 */ /* 0x000fd00000000000 */
[----:B------:R-:W-:-:S08]  /*0400*/  DFMA R4, -R4, R8, 1 ;  /* 0x3ff000000404742b */ /* 0x000fd00000000108 */
[----:B------:R-:W-:-:S08]  /*0410*/  DFMA R4, R4, R4, R4 ;  /* 0x000000040404722b */ /* 0x000fd00000000004 */
[----:B------:R-:W-:Y:S01]  /*0420*/  DFMA R6, R8, R4, R8 ;  /* 0x000000040806722b */ /* 0x000fe20000000008 */
[----:B------:R-:W-:Y:S10]  /*0430*/  BRA `(.L_x_4) ;  /* 0x0000000000307947 */ /* 0x000ff40003800000 */
.L_x_5:
[----:B------:R-:W-:Y:S01]  /*0440*/  DMUL R4, R4, 8.11296384146066816958e+31 ;  /* 0x4690000004047828 */ /* 0x000fe20000000000 */
[----:B------:R-:W-:-:S05]  /*0450*/  IMAD.MOV.U32 R6, RZ, RZ, R8 ;  /* 0x000000ffff067224 */ /* 0x000fca00078e0008 */
[----:B------:R-:W0:Y:S02]  /*0460*/  MUFU.RCP64H R7, R5 ;  /* 0x0000000500077308 */ /* 0x000e240000001800 */
[----:B0-----:R-:W-:-:S08]  /*0470*/  DFMA R8, -R4, R6, 1 ;  /* 0x3ff000000408742b */ /* 0x001fd00000000106 */
[----:B------:R-:W-:-:S08]  /*0480*/  DFMA R8, R8, R8, R8 ;  /* 0x000000080808722b */ /* 0x000fd00000000008 */
[----:B------:R-:W-:-:S08]  /*0490*/  DFMA R8, R6, R8, R6 ;  /* 0x000000080608722b */ /* 0x000fd00000000006 */
[----:B------:R-:W-:-:S08]  /*04a0*/  DFMA R6, -R4, R8, 1 ;  /* 0x3ff000000406742b */ /* 0x000fd00000000108 */
[----:B------:R-:W-:-:S08]  /*04b0*/  DFMA R6, R8, R6, R8 ;  /* 0x000000060806722b */ /* 0x000fd00000000008 */
[----:B------:R-:W-:Y:S01]  /*04c0*/  DMUL R6, R6, 8.11296384146066816958e+31 ;  /* 0x4690000006067828 */ /* 0x000fe20000000000 */
[----:B------:R-:W-:Y:S10]  /*04d0*/  BRA `(.L_x_4) ;  /* 0x0000000000087947 */ /* 0x000ff40003800000 */
.L_x_3:
[----:B------:R-:W-:Y:S02]  /*04e0*/  LOP3.LUT R7, R5, 0x80000, RZ, 0xfc, !PT ;  /* 0x0008000005077812 */ /* 0x000fe400078efcff */
[----:B------:R-:W-:-:S07]  /*04f0*/  MOV R6, R4 ;  /* 0x0000000400067202 */ /* 0x000fce0000000f00 */
.L_x_4:
[----:B------:R-:W-:Y:S05]  /*0500*/  BSYNC.RECONVERGENT B1 ;  /* 0x0000000000017941 */ /* 0x000fea0003800200 */
.L_x_2:
[----:B------:R-:W-:-:S04]  /*0510*/  MOV R3, 0x0 ;  /* 0x0000000000037802 */ /* 0x000fc80000000f00 */
[----:B------:R-:W-:Y:S05]  /*0520*/  RET.REL.NODEC R2 `(_Z7sigmoidPKfPfi) ;  /* 0xfffffff802b47950 */ /* 0x000fea0003c3ffff */
.L_x_6:
[----:B------:R-:W-:-:S00]  /*0530*/  BRA `(.L_x_6) ;  /* 0xfffffffc00fc7947 */ /* 0x000fc0000383ffff */
[----:B------:R-:W-:-:S00]  /*0540*/  NOP ;  /* 0x0000000000007918 */ /* 0x000fc00000000000 */
        /* <DEDUP_REMOVED lines=11> */
.L_x_8:


//--------------------- .text._Z9vectorAddPKfS0_Pfi --------------------------
	.section	.text._Z9vectorAddPKfS0_Pfi,"ax",@progbits
	.align	128
        .global         _Z9vectorAddPKfS0_Pfi
        .type           _Z9vectorAddPKfS0_Pfi,@function
        .size           _Z9vectorAddPKfS0_Pfi,(.L_x_10 - _Z9vectorAddPKfS0_Pfi)
        .other          _Z9vectorAddPKfS0_Pfi,@"STO_CUDA_ENTRY STV_DEFAULT"
_Z9vectorAddPKfS0_Pfi:
.text._Z9vectorAddPKfS0_Pfi:
        /* <DEDUP_REMOVED lines=9> */
[----:B------:R-:W1:Y:S07]  /*0090*/  LDCU.64 UR4, c[0x0][0x358] ;  /* 0x00006b00ff0477ac */ /* 0x000e6e0008000a00 */
[----:B------:R-:W2:Y:S08]  /*00a0*/  LDC.64 R4, c[0x0][0x388] ;  /* 0x0000e200ff047b82 */ /* 0x000eb00000000a00 */
[----:B------:R-:W3:Y:S01]  /*00b0*/  LDC.64 R6, c[0x0][0x390] ;  /* 0x0000e400ff067b82 */ /* 0x000ee20000000a00 */
[----:B0-----:R-:W-:-:S06]  /*00c0*/  IMAD.WIDE R2, R9, 0x4, R2 ;  /* 0x0000000409027825 */ /* 0x001fcc00078e0202 */
[----:B-1----:R-:W4:Y:S01]  /*00d0*/  LDG.E R2, desc[UR4][R2.64] ;  /* 0x0000000402027981 */ /* 0x002f22000c1e1900 */
[----:B--2---:R-:W-:-:S06]  /*00e0*/  IMAD.WIDE R4, R9, 0x4, R4 ;  /* 0x0000000409047825 */ /* 0x004fcc00078e0204 */
[----:B------:R-:W4:Y:S01]  /*00f0*/  LDG.E R5, desc[UR4][R4.64] ;  /* 0x0000000404057981 */ /* 0x000f22000c1e1900 */
[----:B---3--:R-:W-:-:S04]  /*0100*/  IMAD.WIDE R6, R9, 0x4, R6 ;  /* 0x0000000409067825 */ /* 0x008fc800078e0206 */
[----:B----4-:R-:W-:-:S05]  /*0110*/  FADD R9, R2, R5 ;  /* 0x0000000502097221 */ /* 0x010fca0000000000 */
[----:B------:R-:W-:Y:S01]  /*0120*/  STG.E desc[UR4][R6.64], R9 ;  /* 0x0000000906007986 */ /* 0x000fe2000c101904 */
[----:B------:R-:W-:Y:S05]  /*0130*/  EXIT ;  /* 0x000000000000794d */ /* 0x000fea0003800000 */
.L_x_7:
        /* <DEDUP_REMOVED lines=12> */
.L_x_10:


//--------------------- .nv.shared.reserved.0     --------------------------
	.section	.nv.shared.reserved.0,"aw",@nobits
	.weak		__nv_reservedSMEM_offset_0_alias
	.size		__nv_reservedSMEM_offset_0_alias, 0, 64
	.other		__nv_reservedSMEM_offset_0_alias,@"STO_CUDA_RESERVED_SHARED STV_DEFAULT"
__nv_reservedSMEM_offset_0_alias:
	.zero		0
	.zero		64


//--------------------- .nv.constant0._Z7sigmoidPKfPfi --------------------------
	.section	.nv.constant0._Z7sigmoidPKfPfi,"a",@progbits
	.sectionflags	@""
	.align	4
.nv.constant0._Z7sigmoidPKfPfi:
	.zero		916


//--------------------- .nv.constant0._Z9vectorAddPKfS0_Pfi --------------------------
	.section	.nv.constant0._Z9vectorAddPKfS0_Pfi,"a",@progbits
	.sectionflags	@""
	.align	4
.nv.constant0._Z9vectorAddPKfS0_Pfi:
	.zero		924


//--------------------- SYMBOLS --------------------------

	.type		.nv.reservedSmem.offset0,@object
	.size		.nv.reservedSmem.offset0,0x4
